//
// Generated by NVIDIA NVVM Compiler
//
// Compiler Build ID: CL-36424714
// Cuda compilation tools, release 13.0, V13.0.88
// Based on NVVM 20.0.0
//

.version 9.0
.target sm_100
.address_size 64

	// .globl	_Z21globalMemoryTransformPfS_if

.visible .entry _Z21globalMemoryTransformPfS_if(
	.param .u64 .ptr .align 1 _Z21globalMemoryTransformPfS_if_param_0,
	.param .u64 .ptr .align 1 _Z21globalMemoryTransformPfS_if_param_1,
	.param .u32 _Z21globalMemoryTransformPfS_if_param_2,
	.param .f32 _Z21globalMemoryTransformPfS_if_param_3
)
{
	.reg .pred 	%p<2>;
	.reg .b32 	%r<6>;
	.reg .b32 	%f<4>;
	.reg .b64 	%rd<8>;

	ld.param.u64 	%rd1, [_Z21globalMemoryTransformPfS_if_param_0];
	ld.param.u64 	%rd2, [_Z21globalMemoryTransformPfS_if_param_1];
	ld.param.u32 	%r2, [_Z21globalMemoryTransformPfS_if_param_2];
	ld.param.f32 	%f1, [_Z21globalMemoryTransformPfS_if_param_3];
	mov.u32 	%r3, %ctaid.x;
	mov.u32 	%r4, %ntid.x;
	mov.u32 	%r5, %tid.x;
	mad.lo.s32 	%r1, %r3, %r4, %r5;
	setp.ge.s32 	%p1, %r1, %r2;
	@%p1 bra 	$L__BB0_2;
	cvta.to.global.u64 	%rd3, %rd1;
	cvta.to.global.u64 	%rd4, %rd2;
	mul.wide.s32 	%rd5, %r1, 4;
	add.s64 	%rd6, %rd3, %rd5;
	ld.global.f32 	%f2, [%rd6];
	mul.f32 	%f3, %f1, %f2;
	add.s64 	%rd7, %rd4, %rd5;
	st.global.f32 	[%rd7], %f3;
$L__BB0_2:
	ret;

}
	// .globl	_Z28globalMemoryTransformStridedPfS_if
.visible .entry _Z28globalMemoryTransformStridedPfS_if(
	.param .u64 .ptr .align 1 _Z28globalMemoryTransformStridedPfS_if_param_0,
	.param .u64 .ptr .align 1 _Z28globalMemoryTransformStridedPfS_if_param_1,
	.param .u32 _Z28globalMemoryTransformStridedPfS_if_param_2,
	.param .f32 _Z28globalMemoryTransformStridedPfS_if_param_3
)
{
	.reg .pred 	%p<7>;
	.reg .b32 	%r<31>;
	.reg .b32 	%f<12>;
	.reg .b64 	%rd<18>;

	ld.param.u64 	%rd3, [_Z28globalMemoryTransformStridedPfS_if_param_0];
	ld.param.u64 	%rd4, [_Z28globalMemoryTransformStridedPfS_if_param_1];
	ld.param.u32 	%r12, [_Z28globalMemoryTransformStridedPfS_if_param_2];
	ld.param.f32 	%f1, [_Z28globalMemoryTransformStridedPfS_if_param_3];
	cvta.to.global.u64 	%rd1, %rd4;
	cvta.to.global.u64 	%rd2, %rd3;
	mov.u32 	%r13, %ctaid.x;
	mov.u32 	%r14, %ntid.x;
	mov.u32 	%r15, %tid.x;
	mad.lo.s32 	%r29, %r13, %r14, %r15;
	mov.u32 	%r16, %nctaid.x;
	mul.lo.s32 	%r2, %r14, %r16;
	setp.ge.s32 	%p1, %r29, %r12;
	@%p1 bra 	$L__BB1_7;
	add.s32 	%r17, %r29, %r2;
	max.s32 	%r18, %r12, %r17;
	setp.lt.s32 	%p2, %r17, %r12;
	selp.u32 	%r19, 1, 0, %p2;
	add.s32 	%r20, %r17, %r19;
	sub.s32 	%r21, %r18, %r20;
	div.u32 	%r22, %r21, %r2;
	add.s32 	%r3, %r22, %r19;
	and.b32  	%r23, %r3, 3;
	setp.eq.s32 	%p3, %r23, 3;
	@%p3 bra 	$L__BB1_4;
	add.s32 	%r24, %r3, 1;
	and.b32  	%r25, %r24, 3;
	neg.s32 	%r27, %r25;
$L__BB1_3:
	.pragma "nounroll";
	mul.wide.s32 	%rd5, %r29, 4;
	add.s64 	%rd6, %rd1, %rd5;
	add.s64 	%rd7, %rd2, %rd5;
	ld.global.f32 	%f2, [%rd7];
	mul.f32 	%f3, %f1, %f2;
	st.global.f32 	[%rd6], %f3;
	add.s32 	%r29, %r29, %r2;
	add.s32 	%r27, %r27, 1;
	setp.ne.s32 	%p4, %r27, 0;
	@%p4 bra 	$L__BB1_3;
$L__BB1_4:
	setp.lt.u32 	%p5, %r3, 3;
	@%p5 bra 	$L__BB1_7;
	mul.wide.s32 	%rd11, %r2, 4;
	shl.b32 	%r26, %r2, 2;
$L__BB1_6:
	mul.wide.s32 	%rd8, %r29, 4;
	add.s64 	%rd9, %rd2, %rd8;
	ld.global.f32 	%f4, [%rd9];
	mul.f32 	%f5, %f1, %f4;
	add.s64 	%rd10, %rd1, %rd8;
	st.global.f32 	[%rd10], %f5;
	add.s64 	%rd12, %rd9, %rd11;
	ld.global.f32 	%f6, [%rd12];
	mul.f32 	%f7, %f1, %f6;
	add.s64 	%rd13, %rd10, %rd11;
	st.global.f32 	[%rd13], %f7;
	add.s64 	%rd14, %rd12, %rd11;
	ld.global.f32 	%f8, [%rd14];
	mul.f32 	%f9, %f1, %f8;
	add.s64 	%rd15, %rd13, %rd11;
	st.global.f32 	[%rd15], %f9;
	add.s64 	%rd16, %rd14, %rd11;
	ld.global.f32 	%f10, [%rd16];
	mul.f32 	%f11, %f1, %f10;
	add.s64 	%rd17, %rd15, %rd11;
	st.global.f32 	[%rd17], %f11;
	add.s32 	%r29, %r26, %r29;
	setp.lt.s32 	%p6, %r29, %r12;
	@%p6 bra 	$L__BB1_6;
$L__BB1_7:
	ret;

}


// ===== COMPILED SASS (sm_100) =====

	.target	sm_100

	.elftype	@"ET_EXEC"


//--------------------- .note.nv.tkinfo           --------------------------
	.section	.note.nv.tkinfo,"",@"SHT_NOTE"
	.sectionflags	@"SHF_NOTE_NV_TKINFO"
	.tkinfo
        /*0018*/ 	.word	0x00000002
        /*0030*/ 	.string	""
        /*0030*/ 	.string	"ptxas"
        /*0030*/ 	.string	"Cuda compilation tools, release 13.0, V13.0.88"
        /*0030*/ 	.string	"Build cuda_13.0.r13.0/compiler.36424714_0"
        /*0030*/ 	.string	"-arch sm_100 -m 64 "



//--------------------- .note.nv.cuinfo           --------------------------
	.section	.note.nv.cuinfo,"",@"SHT_NOTE"
	.sectionflags	@"SHF_NOTE_NV_CUINFO"
        /*0018*/ 	.short	0x0002
        /*001a*/ 	.short	0x0064
        /*001c*/ 	.short	0x0082
	.zero		2


//--------------------- .nv.info                  --------------------------
	.section	.nv.info,"",@"SHT_CUDA_INFO"
	.align	4


	//----- nvinfo : EIATTR_REGCOUNT
	.align		4
        /*0000*/ 	.byte	0x04, 0x2f
        /*0002*/ 	.short	(.L_1 - .L_0)
	.align		4
.L_0:
        /*0004*/ 	.word	index@(_Z21globalMemoryTransformPfS_if)
        /*0008*/ 	.word	0x0000000a


	//----- nvinfo : EIATTR_FRAME_SIZE
	.align		4
.L_1:
        /*000c*/ 	.byte	0x04, 0x11
        /*000e*/ 	.short	(.L_3 - .L_2)
	.align		4
.L_2:
        /*0010*/ 	.word	index@(_Z21globalMemoryTransformPfS_if)
        /*0014*/ 	.word	0x00000000


	//----- nvinfo : EIATTR_REGCOUNT
	.align		4
.L_3:
        /*0018*/ 	.byte	0x04, 0x2f
        /*001a*/ 	.short	(.L_5 - .L_4)
	.align		4
.L_4:
        /*001c*/ 	.word	index@(_Z28globalMemoryTransformStridedPfS_if)
        /*0020*/ 	.word	0x0000001c


	//----- nvinfo : EIATTR_FRAME_SIZE
	.align		4
.L_5:
        /*0024*/ 	.byte	0x04, 0x11
        /*0026*/ 	.short	(.L_7 - .L_6)
	.align		4
.L_6:
        /*0028*/ 	.word	index@(_Z28globalMemoryTransformStridedPfS_if)
        /*002c*/ 	.word	0x00000000


	//----- nvinfo : EIATTR_MIN_STACK_SIZE
	.align		4
.L_7:
        /*0030*/ 	.byte	0x04, 0x12
        /*0032*/ 	.short	(.L_9 - .L_8)
	.align		4
.L_8:
        /*0034*/ 	.word	index@(_Z28globalMemoryTransformStridedPfS_if)
        /*0038*/ 	.word	0x00000000


	//----- nvinfo : EIATTR_MIN_STACK_SIZE
	.align		4
.L_9:
        /*003c*/ 	.byte	0x04, 0x12
        /*003e*/ 	.short	(.L_11 - .L_10)
	.align		4
.L_10:
        /*0040*/ 	.word	index@(_Z21globalMemoryTransformPfS_if)
        /*0044*/ 	.word	0x00000000
.L_11:


//--------------------- .nv.compat                --------------------------
	.section	.nv.compat,"",@"SHT_CUDA_COMPAT_INFO"
	.align	4
        /*0000*/ 	.byte	0x02, 0x09, 0x00, 0x00, 0x02, 0x02, 0x01, 0x00, 0x02, 0x05, 0x05, 0x00, 0x03, 0x07, 0x01, 0x01
        /*0010*/ 	.byte	0x02, 0x03, 0x00, 0x00, 0x02, 0x06, 0x01, 0x00, 0x04, 0x0b, 0x08, 0x00, 0x09, 0x00, 0x00, 0x00
        /*0020*/ 	.byte	0x00, 0x00, 0x00, 0x00


//--------------------- .nv.info._Z28globalMemoryTransformStridedPfS_if --------------------------
	.section	.nv.info._Z28globalMemoryTransformStridedPfS_if,"",@"SHT_CUDA_INFO"
	.sectionflags	@""
	.align	4


	//----- nvinfo : EIATTR_CUDA_API_VERSION
	.align		4
        /*0000*/ 	.byte	0x04, 0x37
        /*0002*/ 	.short	(.L_13 - .L_12)
.L_12:
        /*0004*/ 	.word	0x00000082


	//----- nvinfo : EIATTR_KPARAM_INFO
	.align		4
.L_13:
        /*0008*/ 	.byte	0x04, 0x17
        /*000a*/ 	.short	(.L_15 - .L_14)
.L_14:
        /*000c*/ 	.word	0x00000000
        /*0010*/ 	.short	0x0003
        /*0012*/ 	.short	0x0014
        /*0014*/ 	.byte	0x00, 0xf0, 0x11, 0x00


	//----- nvinfo : EIATTR_KPARAM_INFO
	.align		4
.L_15:
        /*0018*/ 	.byte	0x04, 0x17
        /*001a*/ 	.short	(.L_17 - .L_16)
.L_16:
        /*001c*/ 	.word	0x00000000
        /*0020*/ 	.short	0x0002
        /*0022*/ 	.short	0x0010
        /*0024*/ 	.byte	0x00, 0xf0, 0x11, 0x00


	//----- nvinfo : EIATTR_KPARAM_INFO
	.align		4
.L_17:
        /*0028*/ 	.byte	0x04, 0x17
        /*002a*/ 	.short	(.L_19 - .L_18)
.L_18:
        /*002c*/ 	.word	0x00000000
        /*0030*/ 	.short	0x0001
        /*0032*/ 	.short	0x0008
        /*0034*/ 	.byte	0x00, 0xf5, 0x21, 0x00


	//----- nvinfo : EIATTR_KPARAM_INFO
	.align		4
.L_19:
        /*0038*/ 	.byte	0x04, 0x17
        /*003a*/ 	.short	(.L_21 - .L_20)
.L_20:
        /*003c*/ 	.word	0x00000000
        /*0040*/ 	.short	0x0000
        /*0042*/ 	.short	0x0000
        /*0044*/ 	.byte	0x00, 0xf5, 0x21, 0x00


	//----- nvinfo : EIATTR_SPARSE_MMA_MASK
	.align		4
.L_21:
        /*0048*/ 	.byte	0x03, 0x50
        /*004a*/ 	.short	0x0000


	//----- nvinfo : EIATTR_MAXREG_COUNT
	.align		4
        /*004c*/ 	.byte	0x03, 0x1b
        /*004e*/ 	.short	0x00ff


	//----- nvinfo : EIATTR_MERCURY_ISA_VERSION
	.align		4
        /*0050*/ 	.byte	0x03, 0x5f
        /*0052*/ 	.short	0x0101


	//----- nvinfo : EIATTR_VRC_CTA_INIT_COUNT
	.align		4
        /*0054*/ 	.byte	0x02, 0x4a
	.zero		1
	.zero		1


	//----- nvinfo : EIATTR_EXIT_INSTR_OFFSETS
	.align		4
        /*0058*/ 	.byte	0x04, 0x1c
        /*005a*/ 	.short	(.L_23 - .L_22)


	//   ....[0]....
.L_22:
        /*005c*/ 	.word	0x00000090


	//   ....[1]....
        /*0060*/ 	.word	0x000003b0


	//   ....[2]....
        /*0064*/ 	.word	0x00000530


	//----- nvinfo : EIATTR_CRS_STACK_SIZE
	.align		4
.L_23:
        /*0068*/ 	.byte	0x04, 0x1e
        /*006a*/ 	.short	(.L_25 - .L_24)
.L_24:
        /*006c*/ 	.word	0x00000000


	//----- nvinfo : EIATTR_CBANK_PARAM_SIZE
	.align		4
.L_25:
        /*0070*/ 	.byte	0x03, 0x19
        /*0072*/ 	.short	0x0018


	//----- nvinfo : EIATTR_PARAM_CBANK
	.align		4
        /*0074*/ 	.byte	0x04, 0x0a
        /*0076*/ 	.short	(.L_27 - .L_26)
	.align		4
.L_26:
        /*0078*/ 	.word	index@(.nv.constant0._Z28globalMemoryTransformStridedPfS_if)
        /*007c*/ 	.short	0x0380
        /*007e*/ 	.short	0x0018


	//----- nvinfo : EIATTR_SW_WAR
	.align		4
.L_27:
        /*0080*/ 	.byte	0x04, 0x36
        /*0082*/ 	.short	(.L_29 - .L_28)
.L_28:
        /*0084*/ 	.word	0x00000008
.L_29:


//--------------------- .nv.info._Z21globalMemoryTransformPfS_if --------------------------
	.section	.nv.info._Z21globalMemoryTransformPfS_if,"",@"SHT_CUDA_INFO"
	.sectionflags	@""
	.align	4


	//----- nvinfo : EIATTR_CUDA_API_VERSION
	.align		4
        /*0000*/ 	.byte	0x04, 0x37
        /*0002*/ 	.short	(.L_31 - .L_30)
.L_30:
        /*0004*/ 	.word	0x00000082


	//----- nvinfo : EIATTR_KPARAM_INFO
	.align		4
.L_31:
        /*0008*/ 	.byte	0x04, 0x17
        /*000a*/ 	.short	(.L_33 - .L_32)
.L_32:
        /*000c*/ 	.word	0x00000000
        /*0010*/ 	.short	0x0003
        /*0012*/ 	.short	0x0014
        /*0014*/ 	.byte	0x00, 0xf0, 0x11, 0x00


	//----- nvinfo : EIATTR_KPARAM_INFO
	.align		4
.L_33:
        /*0018*/ 	.byte	0x04, 0x17
        /*001a*/ 	.short	(.L_35 - .L_34)
.L_34:
        /*001c*/ 	.word	0x00000000
        /*0020*/ 	.short	0x0002
        /*0022*/ 	.short	0x0010
        /*0024*/ 	.byte	0x00, 0xf0, 0x11, 0x00


	//----- nvinfo : EIATTR_KPARAM_INFO
	.align		4
.L_35:
        /*0028*/ 	.byte	0x04, 0x17
        /*002a*/ 	.short	(.L_37 - .L_36)
.L_36:
        /*002c*/ 	.word	0x00000000
        /*0030*/ 	.short	0x0001
        /*0032*/ 	.short	0x0008
        /*0034*/ 	.byte	0x00, 0xf5, 0x21, 0x00


	//----- nvinfo : EIATTR_KPARAM_INFO
	.align		4
.L_37:
        /*0038*/ 	.byte	0x04, 0x17
        /*003a*/ 	.short	(.L_39 - .L_38)
.L_38:
        /*003c*/ 	.word	0x00000000
        /*0040*/ 	.short	0x0000
        /*0042*/ 	.short	0x0000
        /*0044*/ 	.byte	0x00, 0xf5, 0x21, 0x00


	//----- nvinfo : EIATTR_SPARSE_MMA_MASK
	.align		4
.L_39:
        /*0048*/ 	.byte	0x03, 0x50
        /*004a*/ 	.short	0x0000


	//----- nvinfo : EIATTR_MAXREG_COUNT
	.align		4
        /*004c*/ 	.byte	0x03, 0x1b
        /*004e*/ 	.short	0x00ff


	//----- nvinfo : EIATTR_MERCURY_ISA_VERSION
	.align		4
        /*0050*/ 	.byte	0x03, 0x5f
        /*0052*/ 	.short	0x0101


	//----- nvinfo : EIATTR_VRC_CTA_INIT_COUNT
	.align		4
        /*0054*/ 	.byte	0x02, 0x4a
	.zero		1
	.zero		1


	//----- nvinfo : EIATTR_EXIT_INSTR_OFFSETS
	.align		4
        /*0058*/ 	.byte	0x04, 0x1c
        /*005a*/ 	.short	(.L_41 - .L_40)


	//   ....[0]....
.L_40:
        /*005c*/ 	.word	0x00000070


	//   ....[1]....
        /*0060*/ 	.word	0x00000110


	//----- nvinfo : EIATTR_CBANK_PARAM_SIZE
	.align		4
.L_41:
        /*0064*/ 	.byte	0x03, 0x19
        /*0066*/ 	.short	0x0018


	//----- nvinfo : EIATTR_PARAM_CBANK
	.align		4
        /*0068*/ 	.byte	0x04, 0x0a
        /*006a*/ 	.short	(.L_43 - .L_42)
	.align		4
.L_42:
        /*006c*/ 	.word	index@(.nv.constant0._Z21globalMemoryTransformPfS_if)
        /*0070*/ 	.short	0x0380
        /*0072*/ 	.short	0x0018


	//----- nvinfo : EIATTR_SW_WAR
	.align		4
.L_43:
        /*0074*/ 	.byte	0x04, 0x36
        /*0076*/ 	.short	(.L_45 - .L_44)
.L_44:
        /*0078*/ 	.word	0x00000008
.L_45:


//--------------------- .nv.callgraph             --------------------------
	.section	.nv.callgraph,"",@"SHT_CUDA_CALLGRAPH"
	.align	4
	.sectionentsize	8
	.align		4
        /*0000*/ 	.word	0x00000000
	.align		4
        /*0004*/ 	.word	0xffffffff
	.align		4
        /*0008*/ 	.word	0x00000000
	.align		4
        /*000c*/ 	.word	0xfffffffe
	.align		4
        /*0010*/ 	.word	0x00000000
	.align		4
        /*0014*/ 	.word	0xfffffffd
	.align		4
        /*0018*/ 	.word	0x00000000
	.align		4
        /*001c*/ 	.word	0xfffffffc


//--------------------- .text._Z28globalMemoryTransformStridedPfS_if --------------------------
	.section	.text._Z28globalMemoryTransformStridedPfS_if,"ax",@progbits
	.align	128
        .global         _Z28globalMemoryTransformStridedPfS_if
        .type           _Z28globalMemoryTransformStridedPfS_if,@function
        .size           _Z28globalMemoryTransformStridedPfS_if,(.L_x_6 - _Z28globalMemoryTransformStridedPfS_if)
        .other          _Z28globalMemoryTransformStridedPfS_if,@"STO_CUDA_ENTRY STV_DEFAULT"
_Z28globalMemoryTransformStridedPfS_if:
.text._Z28globalMemoryTransformStridedPfS_if:
[----:B------:R-:W-:Y:S01]  /*0000*/  LDC R1, c[0x0][0x37c] ;  /* 0x0000df00ff017b82 */ /* 0x000fe20000000800 */
[----:B------:R-:W0:Y:S07]  /*0010*/  S2R R7, SR_TID.X ;  /* 0x0000000000077919 */ /* 0x000e2e0000002100 */
[----:B------:R-:W0:Y:S01]  /*0020*/  S2UR UR4, SR_CTAID.X ;  /* 0x00000000000479c3 */ /* 0x000e220000002500 */
[----:B------:R-:W1:Y:S07]  /*0030*/  LDCU UR6, c[0x0][0x390] ;  /* 0x00007200ff0677ac */ /* 0x000e6e0008000800 */
[----:B------:R-:W0:Y:S01]  /*0040*/  LDC R0, c[0x0][0x360] ;  /* 0x0000d800ff007b82 */ /* 0x000e220000000800 */
[----:B------:R-:W2:Y:S01]  /*0050*/  LDCU UR5, c[0x0][0x370] ;  /* 0x00006e00ff0577ac */ /* 0x000ea20008000800 */
[----:B0-----:R-:W-:-:S02]  /*0060*/  IMAD R7, R0, UR4, R7 ;  /* 0x0000000400077c24 */ /* 0x001fc4000f8e0207 */
[----:B--2---:R-:W-:-:S03]  /*0070*/  IMAD R0, R0, UR5, RZ ;  /* 0x0000000500007c24 */ /* 0x004fc6000f8e02ff */
[----:B-1----:R-:W-:-:S13]  /*0080*/  ISETP.GE.AND P0, PT, R7, UR6, PT ;  /* 0x0000000607007c0c */ /* 0x002fda000bf06270 */
[----:B------:R-:W-:Y:S05]  /*0090*/  @P0 EXIT ;  /* 0x000000000000094d */ /* 0x000fea0003800000 */
[----:B------:R-:W0:Y:S01]  /*00a0*/  I2F.U32.RP R8, R0 ;  /* 0x0000000000087306 */ /* 0x000e220000209000 */
[C---:B------:R-:W-:Y:S01]  /*00b0*/  IMAD.IADD R4, R0.reuse, 0x1, R7 ;  /* 0x0000000100047824 */ /* 0x040fe200078e0207 */
[----:B------:R-:W-:Y:S01]  /*00c0*/  IADD3 R9, PT, PT, RZ, -R0, RZ ;  /* 0x80000000ff097210 */ /* 0x000fe20007ffe0ff */
[----:B------:R-:W1:Y:S01]  /*00d0*/  LDCU UR8, c[0x0][0x394] ;  /* 0x00007280ff0877ac */ /* 0x000e620008000800 */
[----:B------:R-:W-:Y:S01]  /*00e0*/  ISETP.NE.U32.AND P2, PT, R0, RZ, PT ;  /* 0x000000ff0000720c */ /* 0x000fe20003f45070 */
[----:B------:R-:W-:Y:S01]  /*00f0*/  BSSY.RECONVERGENT B0, `(.L_x_0) ;  /* 0x000002b000007945 */ /* 0x000fe20003800200 */
[C---:B------:R-:W-:Y:S01]  /*0100*/  ISETP.GE.AND P0, PT, R4.reuse, UR6, PT ;  /* 0x0000000604007c0c */ /* 0x040fe2000bf06270 */
[----:B------:R-:W2:Y:S01]  /*0110*/  LDCU.64 UR4, c[0x0][0x358] ;  /* 0x00006b00ff0477ac */ /* 0x000ea20008000a00 */
[----:B------:R-:W-:Y:S02]  /*0120*/  VIMNMX R5, PT, PT, R4, UR6, !PT ;  /* 0x0000000604057c48 */ /* 0x000fe4000ffe0100 */
[----:B------:R-:W-:Y:S01]  /*0130*/  SEL R6, RZ, 0x1, P0 ;  /* 0x00000001ff067807 */ /* 0x000fe20000000000 */
[----:B------:R-:W3:Y:S03]  /*0140*/  LDCU UR7, c[0x0][0x394] ;  /* 0x00007280ff0777ac */ /* 0x000ee60008000800 */
[----:B------:R-:W-:Y:S01]  /*0150*/  IADD3 R5, PT, PT, R5, -R4, -R6 ;  /* 0x8000000405057210 */ /* 0x000fe20007ffe806 */
[----:B0-----:R-:W0:Y:S02]  /*0160*/  MUFU.RCP R8, R8 ;  /* 0x0000000800087308 */ /* 0x001e240000001000 */
[----:B0-----:R-:W-:-:S06]  /*0170*/  IADD3 R2, PT, PT, R8, 0xffffffe, RZ ;  /* 0x0ffffffe08027810 */ /* 0x001fcc0007ffe0ff */
[----:B------:R0:W4:Y:S02]  /*0180*/  F2I.FTZ.U32.TRUNC.NTZ R3, R2 ;  /* 0x0000000200037305 */ /* 0x000124000021f000 */
[----:B0-----:R-:W-:Y:S02]  /*0190*/  HFMA2 R2, -RZ, RZ, 0, 0 ;  /* 0x00000000ff027431 */ /* 0x001fe400000001ff */
[----:B----4-:R-:W-:-:S04]  /*01a0*/  IMAD R9, R9, R3, RZ ;  /* 0x0000000309097224 */ /* 0x010fc800078e02ff */
[----:B------:R-:W-:-:S06]  /*01b0*/  IMAD.HI.U32 R8, R3, R9, R2 ;  /* 0x0000000903087227 */ /* 0x000fcc00078e0002 */
[----:B------:R-:W-:-:S05]  /*01c0*/  IMAD.HI.U32 R9, R8, R5, RZ ;  /* 0x0000000508097227 */ /* 0x000fca00078e00ff */
[----:B------:R-:W-:-:S05]  /*01d0*/  IADD3 R2, PT, PT, -R9, RZ, RZ ;  /* 0x000000ff09027210 */ /* 0x000fca0007ffe1ff */
[----:B------:R-:W-:Y:S02]  /*01e0*/  IMAD R5, R0, R2, R5 ;  /* 0x0000000200057224 */ /* 0x000fe400078e0205 */
[----:B------:R-:W0:Y:S03]  /*01f0*/  LDC.64 R2, c[0x0][0x388] ;  /* 0x0000e200ff027b82 */ /* 0x000e260000000a00 */
[----:B------:R-:W-:-:S13]  /*0200*/  ISETP.GE.U32.AND P0, PT, R5, R0, PT ;  /* 0x000000000500720c */ /* 0x000fda0003f06070 */
[----:B------:R-:W-:Y:S01]  /*0210*/  @P0 IMAD.IADD R5, R5, 0x1, -R0 ;  /* 0x0000000105050824 */ /* 0x000fe200078e0a00 */
[----:B------:R-:W-:-:S04]  /*0220*/  @P0 IADD3 R9, PT, PT, R9, 0x1, RZ ;  /* 0x0000000109090810 */ /* 0x000fc80007ffe0ff */
[----:B------:R-:W-:Y:S02]  /*0230*/  ISETP.GE.U32.AND P1, PT, R5, R0, PT ;  /* 0x000000000500720c */ /* 0x000fe40003f26070 */
[----:B------:R-:W4:Y:S11]  /*0240*/  LDC.64 R4, c[0x0][0x380] ;  /* 0x0000e000ff047b82 */ /* 0x000f360000000a00 */
[----:B------:R-:W-:-:S02]  /*0250*/  @P1 IADD3 R9, PT, PT, R9, 0x1, RZ ;  /* 0x0000000109091810 */ /* 0x000fc40007ffe0ff */
[----:B------:R-:W-:-:S05]  /*0260*/  @!P2 LOP3.LUT R9, RZ, R0, RZ, 0x33, !PT ;  /* 0x00000000ff09a212 */ /* 0x000fca00078e33ff */
[----:B------:R-:W-:-:S05]  /*0270*/  IMAD.IADD R6, R6, 0x1, R9 ;  /* 0x0000000106067824 */ /* 0x000fca00078e0209 */
[C---:B------:R-:W-:Y:S02]  /*0280*/  LOP3.LUT R8, R6.reuse, 0x3, RZ, 0xc0, !PT ;  /* 0x0000000306087812 */ /* 0x040fe400078ec0ff */
[----:B------:R-:W-:Y:S02]  /*0290*/  ISETP.GE.U32.AND P1, PT, R6, 0x3, PT ;  /* 0x000000030600780c */ /* 0x000fe40003f26070 */
[----:B------:R-:W-:-:S13]  /*02a0*/  ISETP.NE.AND P0, PT, R8, 0x3, PT ;  /* 0x000000030800780c */ /* 0x000fda0003f05270 */
[----:B0123--:R-:W-:Y:S05]  /*02b0*/  @!P0 BRA `(.L_x_1) ;  /* 0x0000000000388947 */ /* 0x00ffea0003800000 */
[----:B------:R-:W0:Y:S01]  /*02c0*/  LDC.64 R14, c[0x0][0x380] ;  /* 0x0000e000ff0e7b82 */ /* 0x000e220000000a00 */
[----:B------:R-:W-:-:S04]  /*02d0*/  IADD3 R6, PT, PT, R6, 0x1, RZ ;  /* 0x0000000106067810 */ /* 0x000fc80007ffe0ff */
[----:B------:R-:W-:-:S03]  /*02e0*/  LOP3.LUT R6, R6, 0x3, RZ, 0xc0, !PT ;  /* 0x0000000306067812 */ /* 0x000fc600078ec0ff */
[----:B------:R-:W1:Y:S01]  /*02f0*/  LDC.64 R12, c[0x0][0x388] ;  /* 0x0000e200ff0c7b82 */ /* 0x000e620000000a00 */
[----:B------:R-:W-:-:S07]  /*0300*/  IADD3 R6, PT, PT, -R6, RZ, RZ ;  /* 0x000000ff06067210 */ /* 0x000fce0007ffe1ff */
.L_x_2:
[----:B0-----:R-:W-:-:S06]  /*0310*/  IMAD.WIDE R10, R7, 0x4, R14 ;  /* 0x00000004070a7825 */ /* 0x001fcc00078e020e */
[----:B--2---:R-:W2:Y:S01]  /*0320*/  LDG.E R10, desc[UR4][R10.64] ;  /* 0x000000040a0a7981 */ /* 0x004ea2000c1e1900 */
[----:B-1----:R-:W-:Y:S01]  /*0330*/  IMAD.WIDE R8, R7, 0x4, R12 ;  /* 0x0000000407087825 */ /* 0x002fe200078e020c */
[----:B------:R-:W-:-:S03]  /*0340*/  IADD3 R7, PT, PT, R0, R7, RZ ;  /* 0x0000000700077210 */ /* 0x000fc60007ffe0ff */
[----:B------:R-:W-:-:S05]  /*0350*/  VIADD R6, R6, 0x1 ;  /* 0x0000000106067836 */ /* 0x000fca0000000000 */
[----:B------:R-:W-:Y:S01]  /*0360*/  ISETP.NE.AND P0, PT, R6, RZ, PT ;  /* 0x000000ff0600720c */ /* 0x000fe20003f05270 */
[----:B--2---:R-:W-:-:S05]  /*0370*/  FMUL R17, R10, UR7 ;  /* 0x000000070a117c20 */ /* 0x004fca0008400000 */
[----:B------:R2:W-:Y:S07]  /*0380*/  STG.E desc[UR4][R8.64], R17 ;  /* 0x0000001108007986 */ /* 0x0005ee000c101904 */
[----:B------:R-:W-:Y:S05]  /*0390*/  @P0 BRA `(.L_x_2) ;  /* 0xfffffffc00dc0947 */ /* 0x000fea000383ffff */
.L_x_1:
[----:B------:R-:W-:Y:S05]  /*03a0*/  BSYNC.RECONVERGENT B0 ;  /* 0x0000000000007941 */ /* 0x000fea0003800200 */
.L_x_0:
[----:B------:R-:W-:Y:S05]  /*03b0*/  @!P1 EXIT ;  /* 0x000000000000994d */ /* 0x000fea0003800000 */
.L_x_3:
[----:B-1--4-:R-:W-:-:S05]  /*03c0*/  IMAD.WIDE R14, R7, 0x4, R4 ;  /* 0x00000004070e7825 */ /* 0x012fca00078e0204 */
[----:B------:R-:W3:Y:S01]  /*03d0*/  LDG.E R6, desc[UR4][R14.64] ;  /* 0x000000040e067981 */ /* 0x000ee2000c1e1900 */
[----:B------:R-:W-:-:S04]  /*03e0*/  IMAD.WIDE R18, R7, 0x4, R2 ;  /* 0x0000000407127825 */ /* 0x000fc800078e0202 */
[----:B--2---:R-:W-:-:S04]  /*03f0*/  IMAD.WIDE R8, R0, 0x4, R14 ;  /* 0x0000000400087825 */ /* 0x004fc800078e020e */
[----:B---3--:R-:W-:-:S05]  /*0400*/  FMUL R21, R6, UR8 ;  /* 0x0000000806157c20 */ /* 0x008fca0008400000 */
[----:B------:R0:W-:Y:S04]  /*0410*/  STG.E desc[UR4][R18.64], R21 ;  /* 0x0000001512007986 */ /* 0x0001e8000c101904 */
[----:B------:R-:W2:Y:S01]  /*0420*/  LDG.E R6, desc[UR4][R8.64] ;  /* 0x0000000408067981 */ /* 0x000ea2000c1e1900 */
[----:B------:R-:W-:-:S04]  /*0430*/  IMAD.WIDE R10, R0, 0x4, R18 ;  /* 0x00000004000a7825 */ /* 0x000fc800078e0212 */
[----:B------:R-:W-:-:S04]  /*0440*/  IMAD.WIDE R12, R0, 0x4, R8 ;  /* 0x00000004000c7825 */ /* 0x000fc800078e0208 */
[----:B--2---:R-:W-:-:S05]  /*0450*/  FMUL R23, R6, UR8 ;  /* 0x0000000806177c20 */ /* 0x004fca0008400000 */
[----:B------:R1:W-:Y:S04]  /*0460*/  STG.E desc[UR4][R10.64], R23 ;  /* 0x000000170a007986 */ /* 0x0003e8000c101904 */
[----:B------:R-:W2:Y:S01]  /*0470*/  LDG.E R6, desc[UR4][R12.64] ;  /* 0x000000040c067981 */ /* 0x000ea2000c1e1900 */
[----:B------:R-:W-:-:S04]  /*0480*/  IMAD.WIDE R14, R0, 0x4, R10 ;  /* 0x00000004000e7825 */ /* 0x000fc800078e020a */
[----:B------:R-:W-:-:S04]  /*0490*/  IMAD.WIDE R16, R0, 0x4, R12 ;  /* 0x0000000400107825 */ /* 0x000fc800078e020c */
[----:B--2---:R-:W-:-:S05]  /*04a0*/  FMUL R25, R6, UR8 ;  /* 0x0000000806197c20 */ /* 0x004fca0008400000 */
[----:B------:R1:W-:Y:S04]  /*04b0*/  STG.E desc[UR4][R14.64], R25 ;  /* 0x000000190e007986 */ /* 0x0003e8000c101904 */
[----:B------:R-:W0:Y:S01]  /*04c0*/  LDG.E R16, desc[UR4][R16.64] ;  /* 0x0000000410107981 */ /* 0x000e22000c1e1900 */
[C---:B------:R-:W-:Y:S01]  /*04d0*/  IMAD.WIDE R8, R0.reuse, 0x4, R14 ;  /* 0x0000000400087825 */ /* 0x040fe200078e020e */
[----:B------:R-:W-:-:S04]  /*04e0*/  LEA R7, R0, R7, 0x2 ;  /* 0x0000000700077211 */ /* 0x000fc800078e10ff */
[----:B------:R-:W-:Y:S01]  /*04f0*/  ISETP.GE.AND P0, PT, R7, UR6, PT ;  /* 0x0000000607007c0c */ /* 0x000fe2000bf06270 */
[----:B0-----:R-:W-:-:S05]  /*0500*/  FMUL R19, R16, UR8 ;  /* 0x0000000810137c20 */ /* 0x001fca0008400000 */
[----:B------:R1:W-:Y:S07]  /*0510*/  STG.E desc[UR4][R8.64], R19 ;  /* 0x0000001308007986 */ /* 0x0003ee000c101904 */
[----:B------:R-:W-:Y:S05]  /*0520*/  @!P0 BRA `(.L_x_3) ;  /* 0xfffffffc00a48947 */ /* 0x000fea000383ffff */
[----:B------:R-:W-:Y:S05]  /*0530*/  EXIT ;  /* 0x000000000000794d */ /* 0x000fea0003800000 */
.L_x_4:
[----:B------:R-:W-:-:S00]  /*0540*/  BRA `(.L_x_4) ;  /* 0xfffffffc00fc7947 */ /* 0x000fc0000383ffff */
[----:B------:R-:W-:-:S00]  /*0550*/  NOP ;  /* 0x0000000000007918 */ /* 0x000fc00000000000 */
        /* <DEDUP_REMOVED lines=10> */
.L_x_6:


//--------------------- .text._Z21globalMemoryTransformPfS_if --------------------------
	.section	.text._Z21globalMemoryTransformPfS_if,"ax",@progbits
	.align	128
        .global         _Z21globalMemoryTransformPfS_if
        .type           _Z21globalMemoryTransformPfS_if,@function
        .size           _Z21globalMemoryTransformPfS_if,(.L_x_7 - _Z21globalMemoryTransformPfS_if)
        .other          _Z21globalMemoryTransformPfS_if,@"STO_CUDA_ENTRY STV_DEFAULT"
_Z21globalMemoryTransformPfS_if:
.text._Z21globalMemoryTransformPfS_if:
[----:B------:R-:W-:Y:S01]  /*0000*/  LDC R1, c[0x0][0x37c] ;  /* 0x0000df00ff017b82 */ /* 0x000fe20000000800 */
[----:B------:R-:W0:Y:S07]  /*0010*/  S2R R0, SR_TID.X ;  /* 0x0000000000007919 */ /* 0x000e2e0000002100 */
[----:B------:R-:W0:Y:S01]  /*0020*/  S2UR UR4, SR_CTAID.X ;  /* 0x00000000000479c3 */ /* 0x000e220000002500 */
[----:B------:R-:W1:Y:S07]  /*0030*/  LDCU UR5, c[0x0][0x390] ;  /* 0x00007200ff0577ac */ /* 0x000e6e0008000800 */
[----:B------:R-:W0:Y:S02]  /*0040*/  LDC R7, c[0x0][0x360] ;  /* 0x0000d800ff077b82 */ /* 0x000e240000000800 */
[----:B0-----:R-:W-:-:S05]  /*0050*/  IMAD R7, R7, UR4, R0 ;  /* 0x0000000407077c24 */ /* 0x001fca000f8e0200 */
[----:B-1----:R-:W-:-:S13]  /*0060*/  ISETP.GE.AND P0, PT, R7, UR5, PT ;  /* 0x0000000507007c0c */ /* 0x002fda000bf06270 */
[----:B------:R-:W-:Y:S05]  /*0070*/  @P0 EXIT ;  /* 0x000000000000094d */ /* 0x000fea0003800000 */
[----:B------:R-:W0:Y:S01]  /*0080*/  LDC.64 R2, c[0x0][0x380] ;  /* 0x0000e000ff027b82 */ /* 0x000e220000000a00 */
[----:B------:R-:W1:Y:S01]  /*0090*/  LDCU.64 UR4, c[0x0][0x358] ;  /* 0x00006b00ff0477ac */ /* 0x000e620008000a00 */
[----:B------:R-:W2:Y:S06]  /*00a0*/  LDCU UR6, c[0x0][0x394] ;  /* 0x00007280ff0677ac */ /* 0x000eac0008000800 */
[----:B------:R-:W3:Y:S01]  /*00b0*/  LDC.64 R4, c[0x0][0x388] ;  /* 0x0000e200ff047b82 */ /* 0x000ee20000000a00 */
[----:B0-----:R-:W-:-:S06]  /*00c0*/  IMAD.WIDE R2, R7, 0x4, R2 ;  /* 0x0000000407027825 */ /* 0x001fcc00078e0202 */
[----:B-1----:R-:W2:Y:S01]  /*00d0*/  LDG.E R2, desc[UR4][R2.64] ;  /* 0x0000000402027981 */ /* 0x002ea2000c1e1900 */
[----:B---3--:R-:W-:-:S04]  /*00e0*/  IMAD.WIDE R4, R7, 0x4, R4 ;  /* 0x0000000407047825 */ /* 0x008fc800078e0204 */
[----:B--2---:R-:W-:-:S05]  /*00f0*/  FMUL R7, R2, UR6 ;  /* 0x0000000602077c20 */ /* 0x004fca0008400000 */
[----:B------:R-:W-:Y:S01]  /*0100*/  STG.E desc[UR4][R4.64], R7 ;  /* 0x0000000704007986 */ /* 0x000fe2000c101904 */
[----:B------:R-:W-:Y:S05]  /*0110*/  EXIT ;  /* 0x000000000000794d */ /* 0x000fea0003800000 */
.L_x_5:
        /* <DEDUP_REMOVED lines=14> */
.L_x_7:


//--------------------- .nv.shared.reserved.0     --------------------------
	.section	.nv.shared.reserved.0,"aw",@nobits
	.weak		__nv_reservedSMEM_offset_0_alias
	.size		__nv_reservedSMEM_offset_0_alias, 0, 64
	.other		__nv_reservedSMEM_offset_0_alias,@"STO_CUDA_RESERVED_SHARED STV_DEFAULT"
__nv_reservedSMEM_offset_0_alias:
	.zero		0
	.zero		64


//--------------------- .nv.constant0._Z28globalMemoryTransformStridedPfS_if --------------------------
	.section	.nv.constant0._Z28globalMemoryTransformStridedPfS_if,"a",@progbits
	.sectionflags	@""
	.align	4
.nv.constant0._Z28globalMemoryTransformStridedPfS_if:
	.zero		920


//--------------------- .nv.constant0._Z21globalMemoryTransformPfS_if --------------------------
	.section	.nv.constant0._Z21globalMemoryTransformPfS_if,"a",@progbits
	.sectionflags	@""
	.align	4
.nv.constant0._Z21globalMemoryTransformPfS_if:
	.zero		920


//--------------------- SYMBOLS --------------------------

	.type		.nv.reservedSmem.offset0,@object
	.size		.nv.reservedSmem.offset0,0x4
